//
// Generated by NVIDIA NVVM Compiler
//
// Compiler Build ID: CL-36424714
// Cuda compilation tools, release 13.0, V13.0.88
// Based on NVVM 20.0.0
//

.version 9.0
.target sm_100
.address_size 64

	// .globl	_Z15poly_sum_kernelPiS_i

.visible .entry _Z15poly_sum_kernelPiS_i(
	.param .u64 .ptr .align 1 _Z15poly_sum_kernelPiS_i_param_0,
	.param .u64 .ptr .align 1 _Z15poly_sum_kernelPiS_i_param_1,
	.param .u32 _Z15poly_sum_kernelPiS_i_param_2
)
{
	.reg .pred 	%p<7>;
	.reg .b32 	%r<46>;
	.reg .b64 	%rd<18>;

	ld.param.u64 	%rd3, [_Z15poly_sum_kernelPiS_i_param_0];
	ld.param.u64 	%rd4, [_Z15poly_sum_kernelPiS_i_param_1];
	ld.param.u32 	%r12, [_Z15poly_sum_kernelPiS_i_param_2];
	cvta.to.global.u64 	%rd1, %rd4;
	cvta.to.global.u64 	%rd2, %rd3;
	mov.u32 	%r13, %tid.x;
	mov.u32 	%r14, %ctaid.x;
	mov.u32 	%r15, %ntid.x;
	mad.lo.s32 	%r44, %r14, %r15, %r13;
	mov.u32 	%r16, %nctaid.x;
	mul.lo.s32 	%r2, %r16, %r15;
	setp.ge.s32 	%p1, %r44, %r12;
	@%p1 bra 	$L__BB0_7;
	add.s32 	%r17, %r44, %r2;
	max.s32 	%r18, %r12, %r17;
	setp.lt.s32 	%p2, %r17, %r12;
	selp.u32 	%r19, 1, 0, %p2;
	add.s32 	%r20, %r17, %r19;
	sub.s32 	%r21, %r18, %r20;
	div.u32 	%r22, %r21, %r2;
	add.s32 	%r3, %r22, %r19;
	and.b32  	%r23, %r3, 3;
	setp.eq.s32 	%p3, %r23, 3;
	@%p3 bra 	$L__BB0_4;
	add.s32 	%r24, %r3, 1;
	and.b32  	%r25, %r24, 3;
	neg.s32 	%r42, %r25;
$L__BB0_3:
	.pragma "nounroll";
	mul.wide.s32 	%rd5, %r44, 4;
	add.s64 	%rd6, %rd1, %rd5;
	add.s64 	%rd7, %rd2, %rd5;
	ld.global.u32 	%r26, [%rd7];
	ld.global.u32 	%r27, [%rd6];
	add.s32 	%r28, %r27, %r26;
	st.global.u32 	[%rd6], %r28;
	add.s32 	%r44, %r44, %r2;
	add.s32 	%r42, %r42, 1;
	setp.ne.s32 	%p4, %r42, 0;
	@%p4 bra 	$L__BB0_3;
$L__BB0_4:
	setp.lt.u32 	%p5, %r3, 3;
	@%p5 bra 	$L__BB0_7;
	mul.wide.s32 	%rd11, %r2, 4;
	shl.b32 	%r41, %r2, 2;
$L__BB0_6:
	mul.wide.s32 	%rd8, %r44, 4;
	add.s64 	%rd9, %rd2, %rd8;
	ld.global.u32 	%r29, [%rd9];
	add.s64 	%rd10, %rd1, %rd8;
	ld.global.u32 	%r30, [%rd10];
	add.s32 	%r31, %r30, %r29;
	st.global.u32 	[%rd10], %r31;
	add.s64 	%rd12, %rd9, %rd11;
	ld.global.u32 	%r32, [%rd12];
	add.s64 	%rd13, %rd10, %rd11;
	ld.global.u32 	%r33, [%rd13];
	add.s32 	%r34, %r33, %r32;
	st.global.u32 	[%rd13], %r34;
	add.s64 	%rd14, %rd12, %rd11;
	ld.global.u32 	%r35, [%rd14];
	add.s64 	%rd15, %rd13, %rd11;
	ld.global.u32 	%r36, [%rd15];
	add.s32 	%r37, %r36, %r35;
	st.global.u32 	[%rd15], %r37;
	add.s64 	%rd16, %rd14, %rd11;
	ld.global.u32 	%r38, [%rd16];
	add.s64 	%rd17, %rd15, %rd11;
	ld.global.u32 	%r39, [%rd17];
	add.s32 	%r40, %r39, %r38;
	st.global.u32 	[%rd17], %r40;
	add.s32 	%r44, %r41, %r44;
	setp.lt.s32 	%p6, %r44, %r12;
	@%p6 bra 	$L__BB0_6;
$L__BB0_7:
	ret;

}


// ===== COMPILED SASS (sm_100) =====

	.target	sm_100

	.elftype	@"ET_EXEC"


//--------------------- .note.nv.tkinfo           --------------------------
	.section	.note.nv.tkinfo,"",@"SHT_NOTE"
	.sectionflags	@"SHF_NOTE_NV_TKINFO"
	.tkinfo
        /*0018*/ 	.word	0x00000002
        /*0030*/ 	.string	""
        /*0030*/ 	.string	"ptxas"
        /*0030*/ 	.string	"Cuda compilation tools, release 13.0, V13.0.88"
        /*0030*/ 	.string	"Build cuda_13.0.r13.0/compiler.36424714_0"
        /*0030*/ 	.string	"-arch sm_100 -m 64 "



//--------------------- .note.nv.cuinfo           --------------------------
	.section	.note.nv.cuinfo,"",@"SHT_NOTE"
	.sectionflags	@"SHF_NOTE_NV_CUINFO"
        /*0018*/ 	.short	0x0002
        /*001a*/ 	.short	0x0064
        /*001c*/ 	.short	0x0082
	.zero		2


//--------------------- .nv.info                  --------------------------
	.section	.nv.info,"",@"SHT_CUDA_INFO"
	.align	4


	//----- nvinfo : EIATTR_REGCOUNT
	.align		4
        /*0000*/ 	.byte	0x04, 0x2f
        /*0002*/ 	.short	(.L_1 - .L_0)
	.align		4
.L_0:
        /*0004*/ 	.word	index@(_Z15poly_sum_kernelPiS_i)
        /*0008*/ 	.word	0x00000018


	//----- nvinfo : EIATTR_FRAME_SIZE
	.align		4
.L_1:
        /*000c*/ 	.byte	0x04, 0x11
        /*000e*/ 	.short	(.L_3 - .L_2)
	.align		4
.L_2:
        /*0010*/ 	.word	index@(_Z15poly_sum_kernelPiS_i)
        /*0014*/ 	.word	0x00000000


	//----- nvinfo : EIATTR_MIN_STACK_SIZE
	.align		4
.L_3:
        /*0018*/ 	.byte	0x04, 0x12
        /*001a*/ 	.short	(.L_5 - .L_4)
	.align		4
.L_4:
        /*001c*/ 	.word	index@(_Z15poly_sum_kernelPiS_i)
        /*0020*/ 	.word	0x00000000
.L_5:


//--------------------- .nv.compat                --------------------------
	.section	.nv.compat,"",@"SHT_CUDA_COMPAT_INFO"
	.align	4
        /*0000*/ 	.byte	0x02, 0x09, 0x00, 0x00, 0x02, 0x02, 0x01, 0x00, 0x02, 0x05, 0x05, 0x00, 0x03, 0x07, 0x01, 0x01
        /*0010*/ 	.byte	0x02, 0x03, 0x00, 0x00, 0x02, 0x06, 0x01, 0x00, 0x04, 0x0b, 0x08, 0x00, 0x09, 0x00, 0x00, 0x00
        /*0020*/ 	.byte	0x00, 0x00, 0x00, 0x00


//--------------------- .nv.info._Z15poly_sum_kernelPiS_i --------------------------
	.section	.nv.info._Z15poly_sum_kernelPiS_i,"",@"SHT_CUDA_INFO"
	.sectionflags	@""
	.align	4


	//----- nvinfo : EIATTR_CUDA_API_VERSION
	.align		4
        /*0000*/ 	.byte	0x04, 0x37
        /*0002*/ 	.short	(.L_7 - .L_6)
.L_6:
        /*0004*/ 	.word	0x00000082


	//----- nvinfo : EIATTR_KPARAM_INFO
	.align		4
.L_7:
        /*0008*/ 	.byte	0x04, 0x17
        /*000a*/ 	.short	(.L_9 - .L_8)
.L_8:
        /*000c*/ 	.word	0x00000000
        /*0010*/ 	.short	0x0002
        /*0012*/ 	.short	0x0010
        /*0014*/ 	.byte	0x00, 0xf0, 0x11, 0x00


	//----- nvinfo : EIATTR_KPARAM_INFO
	.align		4
.L_9:
        /*0018*/ 	.byte	0x04, 0x17
        /*001a*/ 	.short	(.L_11 - .L_10)
.L_10:
        /*001c*/ 	.word	0x00000000
        /*0020*/ 	.short	0x0001
        /*0022*/ 	.short	0x0008
        /*0024*/ 	.byte	0x00, 0xf5, 0x21, 0x00


	//----- nvinfo : EIATTR_KPARAM_INFO
	.align		4
.L_11:
        /*0028*/ 	.byte	0x04, 0x17
        /*002a*/ 	.short	(.L_13 - .L_12)
.L_12:
        /*002c*/ 	.word	0x00000000
        /*0030*/ 	.short	0x0000
        /*0032*/ 	.short	0x0000
        /*0034*/ 	.byte	0x00, 0xf5, 0x21, 0x00


	//----- nvinfo : EIATTR_SPARSE_MMA_MASK
	.align		4
.L_13:
        /*0038*/ 	.byte	0x03, 0x50
        /*003a*/ 	.short	0x0000


	//----- nvinfo : EIATTR_MAXREG_COUNT
	.align		4
        /*003c*/ 	.byte	0x03, 0x1b
        /*003e*/ 	.short	0x00ff


	//----- nvinfo : EIATTR_MERCURY_ISA_VERSION
	.align		4
        /*0040*/ 	.byte	0x03, 0x5f
        /*0042*/ 	.short	0x0101


	//----- nvinfo : EIATTR_VRC_CTA_INIT_COUNT
	.align		4
        /*0044*/ 	.byte	0x02, 0x4a
	.zero		1
	.zero		1


	//----- nvinfo : EIATTR_EXIT_INSTR_OFFSETS
	.align		4
        /*0048*/ 	.byte	0x04, 0x1c
        /*004a*/ 	.short	(.L_15 - .L_14)


	//   ....[0]....
.L_14:
        /*004c*/ 	.word	0x00000090


	//   ....[1]....
        /*0050*/ 	.word	0x00000380


	//   ....[2]....
        /*0054*/ 	.word	0x00000560


	//----- nvinfo : EIATTR_CRS_STACK_SIZE
	.align		4
.L_15:
        /*0058*/ 	.byte	0x04, 0x1e
        /*005a*/ 	.short	(.L_17 - .L_16)
.L_16:
        /*005c*/ 	.word	0x00000000


	//----- nvinfo : EIATTR_CBANK_PARAM_SIZE
	.align		4
.L_17:
        /*0060*/ 	.byte	0x03, 0x19
        /*0062*/ 	.short	0x0014


	//----- nvinfo : EIATTR_PARAM_CBANK
	.align		4
        /*0064*/ 	.byte	0x04, 0x0a
        /*0066*/ 	.short	(.L_19 - .L_18)
	.align		4
.L_18:
        /*0068*/ 	.word	index@(.nv.constant0._Z15poly_sum_kernelPiS_i)
        /*006c*/ 	.short	0x0380
        /*006e*/ 	.short	0x0014


	//----- nvinfo : EIATTR_SW_WAR
	.align		4
.L_19:
        /*0070*/ 	.byte	0x04, 0x36
        /*0072*/ 	.short	(.L_21 - .L_20)
.L_20:
        /*0074*/ 	.word	0x00000008
.L_21:


//--------------------- .nv.callgraph             --------------------------
	.section	.nv.callgraph,"",@"SHT_CUDA_CALLGRAPH"
	.align	4
	.sectionentsize	8
	.align		4
        /*0000*/ 	.word	0x00000000
	.align		4
        /*0004*/ 	.word	0xffffffff
	.align		4
        /*0008*/ 	.word	0x00000000
	.align		4
        /*000c*/ 	.word	0xfffffffe
	.align		4
        /*0010*/ 	.word	0x00000000
	.align		4
        /*0014*/ 	.word	0xfffffffd
	.align		4
        /*0018*/ 	.word	0x00000000
	.align		4
        /*001c*/ 	.word	0xfffffffc


//--------------------- .text._Z15poly_sum_kernelPiS_i --------------------------
	.section	.text._Z15poly_sum_kernelPiS_i,"ax",@progbits
	.align	128
        .global         _Z15poly_sum_kernelPiS_i
        .type           _Z15poly_sum_kernelPiS_i,@function
        .size           _Z15poly_sum_kernelPiS_i,(.L_x_5 - _Z15poly_sum_kernelPiS_i)
        .other          _Z15poly_sum_kernelPiS_i,@"STO_CUDA_ENTRY STV_DEFAULT"
_Z15poly_sum_kernelPiS_i:
.text._Z15poly_sum_kernelPiS_i:
[----:B------:R-:W-:Y:S01]  /*0000*/  LDC R1, c[0x0][0x37c] ;  /* 0x0000df00ff017b82 */ /* 0x000fe20000000800 */
[----:B------:R-:W0:Y:S07]  /*0010*/  S2R R3, SR_TID.X ;  /* 0x0000000000037919 */ /* 0x000e2e0000002100 */
[----:B------:R-:W0:Y:S01]  /*0020*/  S2UR UR4, SR_CTAID.X ;  /* 0x00000000000479c3 */ /* 0x000e220000002500 */
[----:B------:R-:W1:Y:S07]  /*0030*/  LDCU UR6, c[0x0][0x390] ;  /* 0x00007200ff0677ac */ /* 0x000e6e0008000800 */
[----:B------:R-:W0:Y:S01]  /*0040*/  LDC R0, c[0x0][0x360] ;  /* 0x0000d800ff007b82 */ /* 0x000e220000000800 */
[----:B------:R-:W2:Y:S01]  /*0050*/  LDCU UR5, c[0x0][0x370] ;  /* 0x00006e00ff0577ac */ /* 0x000ea20008000800 */
[----:B0-----:R-:W-:-:S02]  /*0060*/  IMAD R3, R0, UR4, R3 ;  /* 0x0000000400037c24 */ /* 0x001fc4000f8e0203 */
[----:B--2---:R-:W-:-:S03]  /*0070*/  IMAD R0, R0, UR5, RZ ;  /* 0x0000000500007c24 */ /* 0x004fc6000f8e02ff */
[----:B-1----:R-:W-:-:S13]  /*0080*/  ISETP.GE.AND P0, PT, R3, UR6, PT ;  /* 0x0000000603007c0c */ /* 0x002fda000bf06270 */
[----:B------:R-:W-:Y:S05]  /*0090*/  @P0 EXIT ;  /* 0x000000000000094d */ /* 0x000fea0003800000 */
[----:B------:R-:W0:Y:S01]  /*00a0*/  I2F.U32.RP R8, R0 ;  /* 0x0000000000087306 */ /* 0x000e220000209000 */
[C---:B------:R-:W-:Y:S01]  /*00b0*/  IMAD.IADD R2, R0.reuse, 0x1, R3 ;  /* 0x0000000100027824 */ /* 0x040fe200078e0203 */
[----:B------:R-:W-:Y:S01]  /*00c0*/  IADD3 R9, PT, PT, RZ, -R0, RZ ;  /* 0x80000000ff097210 */ /* 0x000fe20007ffe0ff */
[----:B------:R-:W1:Y:S01]  /*00d0*/  LDCU.64 UR4, c[0x0][0x358] ;  /* 0x00006b00ff0477ac */ /* 0x000e620008000a00 */
[----:B------:R-:W-:Y:S01]  /*00e0*/  ISETP.NE.U32.AND P2, PT, R0, RZ, PT ;  /* 0x000000ff0000720c */ /* 0x000fe20003f45070 */
[----:B------:R-:W-:Y:S01]  /*00f0*/  BSSY.RECONVERGENT B0, `(.L_x_0) ;  /* 0x0000028000007945 */ /* 0x000fe20003800200 */
[C---:B------:R-:W-:Y:S02]  /*0100*/  ISETP.GE.AND P0, PT, R2.reuse, UR6, PT ;  /* 0x0000000602007c0c */ /* 0x040fe4000bf06270 */
[----:B------:R-:W-:Y:S02]  /*0110*/  VIMNMX R7, PT, PT, R2, UR6, !PT ;  /* 0x0000000602077c48 */ /* 0x000fe4000ffe0100 */
[----:B------:R-:W-:-:S04]  /*0120*/  SEL R6, RZ, 0x1, P0 ;  /* 0x00000001ff067807 */ /* 0x000fc80000000000 */
[----:B------:R-:W-:Y:S01]  /*0130*/  IADD3 R7, PT, PT, R7, -R2, -R6 ;  /* 0x8000000207077210 */ /* 0x000fe20007ffe806 */
[----:B0-----:R-:W0:Y:S02]  /*0140*/  MUFU.RCP R8, R8 ;  /* 0x0000000800087308 */ /* 0x001e240000001000 */
[----:B0-----:R-:W-:-:S06]  /*0150*/  IADD3 R4, PT, PT, R8, 0xffffffe, RZ ;  /* 0x0ffffffe08047810 */ /* 0x001fcc0007ffe0ff */
[----:B------:R0:W2:Y:S02]  /*0160*/  F2I.FTZ.U32.TRUNC.NTZ R5, R4 ;  /* 0x0000000400057305 */ /* 0x0000a4000021f000 */
[----:B0-----:R-:W-:Y:S02]  /*0170*/  HFMA2 R4, -RZ, RZ, 0, 0 ;  /* 0x00000000ff047431 */ /* 0x001fe400000001ff */
[----:B--2---:R-:W-:-:S04]  /*0180*/  IMAD R9, R9, R5, RZ ;  /* 0x0000000509097224 */ /* 0x004fc800078e02ff */
[----:B------:R-:W-:-:S06]  /*0190*/  IMAD.HI.U32 R8, R5, R9, R4 ;  /* 0x0000000905087227 */ /* 0x000fcc00078e0004 */
[----:B------:R-:W-:-:S04]  /*01a0*/  IMAD.HI.U32 R5, R8, R7, RZ ;  /* 0x0000000708057227 */ /* 0x000fc800078e00ff */
[----:B------:R-:W-:-:S04]  /*01b0*/  IMAD.MOV R2, RZ, RZ, -R5 ;  /* 0x000000ffff027224 */ /* 0x000fc800078e0a05 */
[----:B------:R-:W-:-:S05]  /*01c0*/  IMAD R7, R0, R2, R7 ;  /* 0x0000000200077224 */ /* 0x000fca00078e0207 */
[----:B------:R-:W-:-:S13]  /*01d0*/  ISETP.GE.U32.AND P0, PT, R7, R0, PT ;  /* 0x000000000700720c */ /* 0x000fda0003f06070 */
[----:B------:R-:W-:Y:S01]  /*01e0*/  @P0 IADD3 R7, PT, PT, -R0, R7, RZ ;  /* 0x0000000700070210 */ /* 0x000fe20007ffe1ff */
[----:B------:R-:W-:-:S03]  /*01f0*/  @P0 VIADD R5, R5, 0x1 ;  /* 0x0000000105050836 */ /* 0x000fc60000000000 */
[----:B------:R-:W-:-:S13]  /*0200*/  ISETP.GE.U32.AND P1, PT, R7, R0, PT ;  /* 0x000000000700720c */ /* 0x000fda0003f26070 */
[----:B------:R-:W-:Y:S02]  /*0210*/  @P1 IADD3 R5, PT, PT, R5, 0x1, RZ ;  /* 0x0000000105051810 */ /* 0x000fe40007ffe0ff */
[----:B------:R-:W-:-:S05]  /*0220*/  @!P2 LOP3.LUT R5, RZ, R0, RZ, 0x33, !PT ;  /* 0x00000000ff05a212 */ /* 0x000fca00078e33ff */
[----:B------:R-:W-:-:S05]  /*0230*/  IMAD.IADD R2, R6, 0x1, R5 ;  /* 0x0000000106027824 */ /* 0x000fca00078e0205 */
[C---:B------:R-:W-:Y:S02]  /*0240*/  LOP3.LUT R4, R2.reuse, 0x3, RZ, 0xc0, !PT ;  /* 0x0000000302047812 */ /* 0x040fe400078ec0ff */
[----:B------:R-:W-:Y:S02]  /*0250*/  ISETP.GE.U32.AND P1, PT, R2, 0x3, PT ;  /* 0x000000030200780c */ /* 0x000fe40003f26070 */
[----:B------:R-:W-:-:S13]  /*0260*/  ISETP.NE.AND P0, PT, R4, 0x3, PT ;  /* 0x000000030400780c */ /* 0x000fda0003f05270 */
[----:B-1----:R-:W-:Y:S05]  /*0270*/  @!P0 BRA `(.L_x_1) ;  /* 0x00000000003c8947 */ /* 0x002fea0003800000 */
[----:B------:R-:W0:Y:S01]  /*0280*/  LDC.64 R10, c[0x0][0x380] ;  /* 0x0000e000ff0a7b82 */ /* 0x000e220000000a00 */
[----:B------:R-:W-:-:S04]  /*0290*/  IADD3 R2, PT, PT, R2, 0x1, RZ ;  /* 0x0000000102027810 */ /* 0x000fc80007ffe0ff */
[----:B------:R-:W-:-:S03]  /*02a0*/  LOP3.LUT R2, R2, 0x3, RZ, 0xc0, !PT ;  /* 0x0000000302027812 */ /* 0x000fc600078ec0ff */
[----:B------:R-:W1:Y:S02]  /*02b0*/  LDC.64 R8, c[0x0][0x388] ;  /* 0x0000e200ff087b82 */ /* 0x000e640000000a00 */
[----:B------:R-:W-:-:S07]  /*02c0*/  IMAD.MOV R2, RZ, RZ, -R2 ;  /* 0x000000ffff027224 */ /* 0x000fce00078e0a02 */
.L_x_2:
[----:B0-----:R-:W-:-:S04]  /*02d0*/  IMAD.WIDE R6, R3, 0x4, R10 ;  /* 0x0000000403067825 */ /* 0x001fc800078e020a */
[----:B-12---:R-:W-:Y:S02]  /*02e0*/  IMAD.WIDE R4, R3, 0x4, R8 ;  /* 0x0000000403047825 */ /* 0x006fe400078e0208 */
[----:B------:R-:W2:Y:S04]  /*02f0*/  LDG.E R6, desc[UR4][R6.64] ;  /* 0x0000000406067981 */ /* 0x000ea8000c1e1900 */
[----:B------:R-:W2:Y:S01]  /*0300*/  LDG.E R13, desc[UR4][R4.64] ;  /* 0x00000004040d7981 */ /* 0x000ea2000c1e1900 */
[----:B------:R-:W-:Y:S01]  /*0310*/  VIADD R2, R2, 0x1 ;  /* 0x0000000102027836 */ /* 0x000fe20000000000 */
[----:B------:R-:W-:-:S04]  /*0320*/  IADD3 R3, PT, PT, R0, R3, RZ ;  /* 0x0000000300037210 */ /* 0x000fc80007ffe0ff */
[----:B------:R-:W-:Y:S02]  /*0330*/  ISETP.NE.AND P0, PT, R2, RZ, PT ;  /* 0x000000ff0200720c */ /* 0x000fe40003f05270 */
[----:B--2---:R-:W-:-:S05]  /*0340*/  IADD3 R13, PT, PT, R6, R13, RZ ;  /* 0x0000000d060d7210 */ /* 0x004fca0007ffe0ff */
[----:B------:R2:W-:Y:S06]  /*0350*/  STG.E desc[UR4][R4.64], R13 ;  /* 0x0000000d04007986 */ /* 0x0005ec000c101904 */
[----:B------:R-:W-:Y:S05]  /*0360*/  @P0 BRA `(.L_x_2) ;  /* 0xfffffffc00d80947 */ /* 0x000fea000383ffff */
.L_x_1:
[----:B------:R-:W-:Y:S05]  /*0370*/  BSYNC.RECONVERGENT B0 ;  /* 0x0000000000007941 */ /* 0x000fea0003800200 */
.L_x_0:
[----:B------:R-:W-:Y:S05]  /*0380*/  @!P1 EXIT ;  /* 0x000000000000994d */ /* 0x000fea0003800000 */
.L_x_3:
[----:B-12---:R-:W0:Y:S08]  /*0390*/  LDC.64 R4, c[0x0][0x380] ;  /* 0x0000e000ff047b82 */ /* 0x006e300000000a00 */
[----:B------:R-:W1:Y:S01]  /*03a0*/  LDC.64 R6, c[0x0][0x388] ;  /* 0x0000e200ff067b82 */ /* 0x000e620000000a00 */
[----:B0-----:R-:W-:-:S05]  /*03b0*/  IMAD.WIDE R12, R3, 0x4, R4 ;  /* 0x00000004030c7825 */ /* 0x001fca00078e0204 */
[----:B------:R-:W2:Y:S01]  /*03c0*/  LDG.E R2, desc[UR4][R12.64] ;  /* 0x000000040c027981 */ /* 0x000ea2000c1e1900 */
[----:B-1----:R-:W-:-:S05]  /*03d0*/  IMAD.WIDE R14, R3, 0x4, R6 ;  /* 0x00000004030e7825 */ /* 0x002fca00078e0206 */
[----:B------:R-:W2:Y:S01]  /*03e0*/  LDG.E R5, desc[UR4][R14.64] ;  /* 0x000000040e057981 */ /* 0x000ea2000c1e1900 */
[----:B------:R-:W-:-:S04]  /*03f0*/  IMAD.WIDE R6, R0, 0x4, R14 ;  /* 0x0000000400067825 */ /* 0x000fc800078e020e */
[----:B--2---:R-:W-:Y:S02]  /*0400*/  IMAD.IADD R17, R2, 0x1, R5 ;  /* 0x0000000102117824 */ /* 0x004fe400078e0205 */
[----:B------:R-:W-:-:S03]  /*0410*/  IMAD.WIDE R4, R0, 0x4, R12 ;  /* 0x0000000400047825 */ /* 0x000fc600078e020c */
[----:B------:R0:W-:Y:S04]  /*0420*/  STG.E desc[UR4][R14.64], R17 ;  /* 0x000000110e007986 */ /* 0x0001e8000c101904 */
[----:B------:R-:W2:Y:S04]  /*0430*/  LDG.E R2, desc[UR4][R4.64] ;  /* 0x0000000404027981 */ /* 0x000ea8000c1e1900 */
[----:B------:R-:W2:Y:S01]  /*0440*/  LDG.E R9, desc[UR4][R6.64] ;  /* 0x0000000406097981 */ /* 0x000ea2000c1e1900 */
[----:B------:R-:W-:Y:S01]  /*0450*/  IMAD.WIDE R10, R0, 0x4, R6 ;  /* 0x00000004000a7825 */ /* 0x000fe200078e0206 */
[----:B--2---:R-:W-:-:S03]  /*0460*/  IADD3 R19, PT, PT, R2, R9, RZ ;  /* 0x0000000902137210 */ /* 0x004fc60007ffe0ff */
[C---:B------:R-:W-:Y:S02]  /*0470*/  IMAD.WIDE R8, R0.reuse, 0x4, R4 ;  /* 0x0000000400087825 */ /* 0x040fe400078e0204 */
[----:B------:R1:W-:Y:S04]  /*0480*/  STG.E desc[UR4][R6.64], R19 ;  /* 0x0000001306007986 */ /* 0x0003e8000c101904 */
[----:B------:R-:W2:Y:S04]  /*0490*/  LDG.E R2, desc[UR4][R8.64] ;  /* 0x0000000408027981 */ /* 0x000ea8000c1e1900 */
[----:B------:R-:W2:Y:S01]  /*04a0*/  LDG.E R13, desc[UR4][R10.64] ;  /* 0x000000040a0d7981 */ /* 0x000ea2000c1e1900 */
[----:B0-----:R-:W-:-:S04]  /*04b0*/  IMAD.WIDE R14, R0, 0x4, R10 ;  /* 0x00000004000e7825 */ /* 0x001fc800078e020a */
[----:B--2---:R-:W-:Y:S02]  /*04c0*/  IMAD.IADD R21, R2, 0x1, R13 ;  /* 0x0000000102157824 */ /* 0x004fe400078e020d */
[----:B------:R-:W-:-:S03]  /*04d0*/  IMAD.WIDE R12, R0, 0x4, R8 ;  /* 0x00000004000c7825 */ /* 0x000fc600078e0208 */
[----:B------:R1:W-:Y:S04]  /*04e0*/  STG.E desc[UR4][R10.64], R21 ;  /* 0x000000150a007986 */ /* 0x0003e8000c101904 */
[----:B------:R-:W2:Y:S04]  /*04f0*/  LDG.E R12, desc[UR4][R12.64] ;  /* 0x000000040c0c7981 */ /* 0x000ea8000c1e1900 */
[----:B------:R-:W2:Y:S01]  /*0500*/  LDG.E R5, desc[UR4][R14.64] ;  /* 0x000000040e057981 */ /* 0x000ea2000c1e1900 */
[----:B------:R-:W-:-:S05]  /*0510*/  IMAD R3, R0, 0x4, R3 ;  /* 0x0000000400037824 */ /* 0x000fca00078e0203 */
[----:B------:R-:W-:Y:S02]  /*0520*/  ISETP.GE.AND P0, PT, R3, UR6, PT ;  /* 0x0000000603007c0c */ /* 0x000fe4000bf06270 */
[----:B--2---:R-:W-:-:S05]  /*0530*/  IADD3 R5, PT, PT, R12, R5, RZ ;  /* 0x000000050c057210 */ /* 0x004fca0007ffe0ff */
[----:B------:R1:W-:Y:S06]  /*0540*/  STG.E desc[UR4][R14.64], R5 ;  /* 0x000000050e007986 */ /* 0x0003ec000c101904 */
[----:B------:R-:W-:Y:S05]  /*0550*/  @!P0 BRA `(.L_x_3) ;  /* 0xfffffffc008c8947 */ /* 0x000fea000383ffff */
[----:B------:R-:W-:Y:S05]  /*0560*/  EXIT ;  /* 0x000000000000794d */ /* 0x000fea0003800000 */
.L_x_4:
[----:B------:R-:W-:-:S00]  /*0570*/  BRA `(.L_x_4) ;  /* 0xfffffffc00fc7947 */ /* 0x000fc0000383ffff */
[----:B------:R-:W-:-:S00]  /*0580*/  NOP ;  /* 0x0000000000007918 */ /* 0x000fc00000000000 */
[----:B------:R-:W-:-:S00]  /*0590*/  NOP ;  /* 0x0000000000007918 */ /* 0x000fc00000000000 */
[----:B------:R-:W-:-:S00]  /*05a0*/  NOP ;  /* 0x0000000000007918 */ /* 0x000fc00000000000 */
[----:B------:R-:W-:-:S00]  /*05b0*/  NOP ;  /* 0x0000000000007918 */ /* 0x000fc00000000000 */
[----:B------:R-:W-:-:S00]  /*05c0*/  NOP ;  /* 0x0000000000007918 */ /* 0x000fc00000000000 */
[----:B------:R-:W-:-:S00]  /*05d0*/  NOP ;  /* 0x0000000000007918 */ /* 0x000fc00000000000 */
[----:B------:R-:W-:-:S00]  /*05e0*/  NOP ;  /* 0x0000000000007918 */ /* 0x000fc00000000000 */
[----:B------:R-:W-:-:S00]  /*05f0*/  NOP ;  /* 0x0000000000007918 */ /* 0x000fc00000000000 */
.L_x_5:


//--------------------- .nv.shared.reserved.0     --------------------------
	.section	.nv.shared.reserved.0,"aw",@nobits
	.weak		__nv_reservedSMEM_offset_0_alias
	.size		__nv_reservedSMEM_offset_0_alias, 0, 64
	.other		__nv_reservedSMEM_offset_0_alias,@"STO_CUDA_RESERVED_SHARED STV_DEFAULT"
__nv_reservedSMEM_offset_0_alias:
	.zero		0
	.zero		64


//--------------------- .nv.constant0._Z15poly_sum_kernelPiS_i --------------------------
	.section	.nv.constant0._Z15poly_sum_kernelPiS_i,"a",@progbits
	.sectionflags	@""
	.align	4
.nv.constant0._Z15poly_sum_kernelPiS_i:
	.zero		916


//--------------------- SYMBOLS --------------------------

	.type		.nv.reservedSmem.offset0,@object
	.size		.nv.reservedSmem.offset0,0x4
